//
// Generated by NVIDIA NVVM Compiler
//
// Compiler Build ID: CL-36424714
// Cuda compilation tools, release 13.0, V13.0.88
// Based on NVVM 20.0.0
//

.version 9.0
.target sm_100
.address_size 64

	// .globl	_Z5hellov
.extern .func  (.param .b32 func_retval0) vprintf
(
	.param .b64 vprintf_param_0,
	.param .b64 vprintf_param_1
)
;
.global .align 1 .b8 $str[15] = {104, 101, 108, 108, 111, 44, 32, 119, 111, 114, 108, 100, 33, 10};

.visible .entry _Z5hellov()
{
	.local .align 8 .b8 	__local_depot0[8];
	.reg .b64 	%SP;
	.reg .b64 	%SPL;
	.reg .b32 	%r<4>;
	.reg .b64 	%rd<5>;

	mov.u64 	%SPL, __local_depot0;
	cvta.local.u64 	%SP, %SPL;
	add.u64 	%rd1, %SP, 0;
	add.u64 	%rd2, %SPL, 0;
	mov.u32 	%r1, %tid.x;
	st.local.u32 	[%rd2], %r1;
	mov.u64 	%rd3, $str;
	cvta.global.u64 	%rd4, %rd3;
	{ // callseq 0, 0
	.param .b64 param0;
	st.param.b64 	[param0], %rd4;
	.param .b64 param1;
	st.param.b64 	[param1], %rd1;
	.param .b32 retval0;
	call.uni (retval0), 
	vprintf, 
	(
	param0, 
	param1
	);
	ld.param.b32 	%r2, [retval0];
	} // callseq 0
	ret;

}


// ===== COMPILED SASS (sm_100) =====

	.target	sm_100

	.elftype	@"ET_EXEC"


//--------------------- .note.nv.tkinfo           --------------------------
	.section	.note.nv.tkinfo,"",@"SHT_NOTE"
	.sectionflags	@"SHF_NOTE_NV_TKINFO"
	.tkinfo
        /*0018*/ 	.word	0x00000002
        /*0030*/ 	.string	""
        /*0030*/ 	.string	"ptxas"
        /*0030*/ 	.string	"Cuda compilation tools, release 13.0, V13.0.88"
        /*0030*/ 	.string	"Build cuda_13.0.r13.0/compiler.36424714_0"
        /*0030*/ 	.string	"-arch sm_100 -m 64 "



//--------------------- .note.nv.cuinfo           --------------------------
	.section	.note.nv.cuinfo,"",@"SHT_NOTE"
	.sectionflags	@"SHF_NOTE_NV_CUINFO"
        /*0018*/ 	.short	0x0002
        /*001a*/ 	.short	0x0064
        /*001c*/ 	.short	0x0082
	.zero		2


//--------------------- .nv.info                  --------------------------
	.section	.nv.info,"",@"SHT_CUDA_INFO"
	.align	4


	//----- nvinfo : EIATTR_REGCOUNT
	.align		4
        /*0000*/ 	.byte	0x04, 0x2f
        /*0002*/ 	.short	(.L_2 - .L_1)
	.align		4
.L_1:
        /*0004*/ 	.word	index@(_Z5hellov)
        /*0008*/ 	.word	0x00000018


	//----- nvinfo : EIATTR_FRAME_SIZE
	.align		4
.L_2:
        /*000c*/ 	.byte	0x04, 0x11
        /*000e*/ 	.short	(.L_4 - .L_3)
	.align		4
.L_3:
        /*0010*/ 	.word	index@(_Z5hellov)
        /*0014*/ 	.word	0x00000008


	//----- nvinfo : EIATTR_MIN_STACK_SIZE
	.align		4
.L_4:
        /*0018*/ 	.byte	0x04, 0x12
        /*001a*/ 	.short	(.L_6 - .L_5)
	.align		4
.L_5:
        /*001c*/ 	.word	index@(_Z5hellov)
        /*0020*/ 	.word	0x00000008
.L_6:


//--------------------- .nv.compat                --------------------------
	.section	.nv.compat,"",@"SHT_CUDA_COMPAT_INFO"
	.align	4
        /*0000*/ 	.byte	0x02, 0x09, 0x00, 0x00, 0x02, 0x02, 0x01, 0x00, 0x02, 0x05, 0x05, 0x00, 0x03, 0x07, 0x01, 0x01
        /*0010*/ 	.byte	0x02, 0x03, 0x00, 0x00, 0x02, 0x06, 0x01, 0x00, 0x04, 0x0b, 0x08, 0x00, 0x09, 0x00, 0x00, 0x00
        /*0020*/ 	.byte	0x00, 0x00, 0x00, 0x00


//--------------------- .nv.info._Z5hellov        --------------------------
	.section	.nv.info._Z5hellov,"",@"SHT_CUDA_INFO"
	.sectionflags	@""
	.align	4


	//----- nvinfo : EIATTR_CUDA_API_VERSION
	.align		4
        /*0000*/ 	.byte	0x04, 0x37
        /*0002*/ 	.short	(.L_8 - .L_7)
.L_7:
        /*0004*/ 	.word	0x00000082


	//----- nvinfo : EIATTR_SPARSE_MMA_MASK
	.align		4
.L_8:
        /*0008*/ 	.byte	0x03, 0x50
        /*000a*/ 	.short	0x0000


	//----- nvinfo : EIATTR_MAXREG_COUNT
	.align		4
        /*000c*/ 	.byte	0x03, 0x1b
        /*000e*/ 	.short	0x00ff


	//----- nvinfo : EIATTR_EXTERNS
	.align		4
        /*0010*/ 	.byte	0x04, 0x0f
        /*0012*/ 	.short	(.L_10 - .L_9)


	//   ....[0]....
	.align		4
.L_9:
        /*0014*/ 	.word	index@(vprintf)


	//----- nvinfo : EIATTR_MERCURY_ISA_VERSION
	.align		4
.L_10:
        /*0018*/ 	.byte	0x03, 0x5f
        /*001a*/ 	.short	0x0101


	//----- nvinfo : EIATTR_VRC_CTA_INIT_COUNT
	.align		4
        /*001c*/ 	.byte	0x02, 0x4a
	.zero		1
	.zero		1


	//----- nvinfo : EIATTR_SYSCALL_OFFSETS
	.align		4
        /*0020*/ 	.byte	0x04, 0x46
        /*0022*/ 	.short	(.L_12 - .L_11)


	//   ....[0]....
.L_11:
        /*0024*/ 	.word	0x000000e0


	//----- nvinfo : EIATTR_EXIT_INSTR_OFFSETS
	.align		4
.L_12:
        /*0028*/ 	.byte	0x04, 0x1c
        /*002a*/ 	.short	(.L_14 - .L_13)


	//   ....[0]....
.L_13:
        /*002c*/ 	.word	0x000000f0


	//----- nvinfo : EIATTR_SW_WAR
	.align		4
.L_14:
        /*0030*/ 	.byte	0x04, 0x36
        /*0032*/ 	.short	(.L_16 - .L_15)
.L_15:
        /*0034*/ 	.word	0x00000008
.L_16:


//--------------------- .nv.callgraph             --------------------------
	.section	.nv.callgraph,"",@"SHT_CUDA_CALLGRAPH"
	.align	4
	.sectionentsize	8
	.align		4
        /*0000*/ 	.word	0x00000000
	.align		4
        /*0004*/ 	.word	0xffffffff
	.align		4
        /*0008*/ 	.word	index@(_Z5hellov)
	.align		4
        /*000c*/ 	.word	index@(vprintf)
	.align		4
        /*0010*/ 	.word	0x00000000
	.align		4
        /*0014*/ 	.word	0xfffffffe
	.align		4
        /*0018*/ 	.word	0x00000000
	.align		4
        /*001c*/ 	.word	0xfffffffd
	.align		4
        /*0020*/ 	.word	0x00000000
	.align		4
        /*0024*/ 	.word	0xfffffffc


//--------------------- .nv.constant4             --------------------------
	.section	.nv.constant4,"a",@progbits
	.align	8
	.align		8
.nv.constant4:
        /*0000*/ 	.dword	vprintf
	.align		8
        /*0008*/ 	.dword	$str


//--------------------- .text._Z5hellov           --------------------------
	.section	.text._Z5hellov,"ax",@progbits
	.align	128
        .global         _Z5hellov
        .type           _Z5hellov,@function
        .size           _Z5hellov,(.L_x_2 - _Z5hellov)
        .other          _Z5hellov,@"STO_CUDA_ENTRY STV_DEFAULT"
_Z5hellov:
.text._Z5hellov:
[----:B------:R-:W0:Y:S01]  /*0000*/  LDC R1, c[0x0][0x37c] ;  /* 0x0000df00ff017b82 */ /* 0x000e220000000800 */
[----:B------:R-:W1:Y:S01]  /*0010*/  S2R R8, SR_TID.X ;  /* 0x0000000000087919 */ /* 0x000e620000002100 */
[----:B0-----:R-:W-:Y:S01]  /*0020*/  VIADD R1, R1, 0xfffffff8 ;  /* 0xfffffff801017836 */ /* 0x001fe20000000000 */
[----:B------:R-:W-:Y:S01]  /*0030*/  MOV R0, 0x0 ;  /* 0x0000000000007802 */ /* 0x000fe20000000f00 */
[----:B------:R-:W0:Y:S04]  /*0040*/  LDCU UR4, c[0x0][0x2f8] ;  /* 0x00005f00ff0477ac */ /* 0x000e280008000800 */
[----:B------:R2:W3:Y:S01]  /*0050*/  LDC.64 R2, c[0x4][R0] ;  /* 0x0100000000027b82 */ /* 0x0004e20000000a00 */
[----:B------:R-:W4:Y:S01]  /*0060*/  LDCU.64 UR6, c[0x4][0x8] ;  /* 0x01000100ff0677ac */ /* 0x000f220008000a00 */
[----:B------:R-:W5:Y:S01]  /*0070*/  LDCU UR5, c[0x0][0x2fc] ;  /* 0x00005f80ff0577ac */ /* 0x000f620008000800 */
[----:B0-----:R-:W-:Y:S01]  /*0080*/  IADD3 R6, P0, PT, R1, UR4, RZ ;  /* 0x0000000401067c10 */ /* 0x001fe2000ff1e0ff */
[----:B----4-:R-:W-:Y:S01]  /*0090*/  IMAD.U32 R4, RZ, RZ, UR6 ;  /* 0x00000006ff047e24 */ /* 0x010fe2000f8e00ff */
[----:B------:R-:W-:-:S03]  /*00a0*/  MOV R5, UR7 ;  /* 0x0000000700057c02 */ /* 0x000fc60008000f00 */
[----:B-----5:R-:W-:Y:S01]  /*00b0*/  IMAD.X R7, RZ, RZ, UR5, P0 ;  /* 0x00000005ff077e24 */ /* 0x020fe200080e06ff */
[----:B-1----:R2:W-:Y:S07]  /*00c0*/  STL [R1], R8 ;  /* 0x0000000801007387 */ /* 0x0025ee0000100800 */
[----:B------:R-:W-:-:S07]  /*00d0*/  LEPC R20, `(.L_x_0) ;  /* 0x000000001014794e */ /* 0x000fce0000000000 */
[----:B--23--:R-:W-:Y:S05]  /*00e0*/  CALL.ABS.NOINC R2 ;  /* 0x0000000002007343 */ /* 0x00cfea0003c00000 */
.L_x_0:
[----:B------:R-:W-:Y:S05]  /*00f0*/  EXIT ;  /* 0x000000000000794d */ /* 0x000fea0003800000 */
.L_x_1:
[----:B------:R-:W-:-:S00]  /*0100*/  BRA `(.L_x_1) ;  /* 0xfffffffc00fc7947 */ /* 0x000fc0000383ffff */
[----:B------:R-:W-:-:S00]  /*0110*/  NOP ;  /* 0x0000000000007918 */ /* 0x000fc00000000000 */
        /* <DEDUP_REMOVED lines=14> */
.L_x_2:


//--------------------- .nv.global.init           --------------------------
	.section	.nv.global.init,"aw",@progbits
.nv.global.init:
	.type		$str,@object
	.size		$str,(.L_0 - $str)
$str:
        /*0000*/ 	.byte	0x68, 0x65, 0x6c, 0x6c, 0x6f, 0x2c, 0x20, 0x77, 0x6f, 0x72, 0x6c, 0x64, 0x21, 0x0a, 0x00
.L_0:


//--------------------- .nv.shared.reserved.0     --------------------------
	.section	.nv.shared.reserved.0,"aw",@nobits
	.weak		__nv_reservedSMEM_offset_0_alias
	.size		__nv_reservedSMEM_offset_0_alias, 0, 64
	.other		__nv_reservedSMEM_offset_0_alias,@"STO_CUDA_RESERVED_SHARED STV_DEFAULT"
__nv_reservedSMEM_offset_0_alias:
	.zero		0
	.zero		64


//--------------------- .nv.constant0._Z5hellov   --------------------------
	.section	.nv.constant0._Z5hellov,"a",@progbits
	.sectionflags	@""
	.align	4
.nv.constant0._Z5hellov:
	.zero		896


//--------------------- SYMBOLS --------------------------

	.type		.nv.reservedSmem.offset0,@object
	.size		.nv.reservedSmem.offset0,0x4
	.type		vprintf,@function
